	.headerflags	@"EF_CUDA_TEXMODE_UNIFIED EF_CUDA_64BIT_ADDRESS EF_CUDA_ACCELERATORS EF_CUDA_SM90 EF_CUDA_VIRTUAL_SM(EF_CUDA_SM90)"
	.elftype	@"ET_EXEC"


//--------------------- .nv.info                  --------------------------
	.section	.nv.info,"",@"SHT_CUDA_INFO"
	.align	4


	//----- nvinfo : EIATTR_REGCOUNT
	.align		4
        /*0000*/ 	.byte	0x04, 0x2f
        /*0002*/ 	.short	(.L_1 - .L_0)
	.align		4
.L_0:
        /*0004*/ 	.word	index@(triton_poi_fused_max_pool2d_with_indices_24)
        /*0008*/ 	.word	0x0000001a


	//----- nvinfo : EIATTR_MIN_STACK_SIZE
	.align		4
.L_1:
        /*000c*/ 	.byte	0x04, 0x12
        /*000e*/ 	.short	(.L_3 - .L_2)
	.align		4
.L_2:
        /*0010*/ 	.word	index@(triton_poi_fused_max_pool2d_with_indices_24)
        /*0014*/ 	.word	0x00000000


	//----- nvinfo : EIATTR_FRAME_SIZE
	.align		4
.L_3:
        /*0018*/ 	.byte	0x04, 0x11
        /*001a*/ 	.short	(.L_5 - .L_4)
	.align		4
.L_4:
        /*001c*/ 	.word	index@(triton_poi_fused_max_pool2d_with_indices_24)
        /*0020*/ 	.word	0x00000000


	//----- nvinfo : EIATTR_MIN_STACK_SIZE
	.align		4
.L_5:
        /*0024*/ 	.byte	0x04, 0x12
        /*0026*/ 	.short	(.L_7 - .L_6)
	.align		4
.L_6:
        /*0028*/ 	.word	index@(triton_poi_fused_max_pool2d_with_indices_24)
        /*002c*/ 	.word	0x00000000
.L_7:


//--------------------- .nv.info.triton_poi_fused_max_pool2d_with_indices_24 --------------------------
	.section	.nv.info.triton_poi_fused_max_pool2d_with_indices_24,"",@"SHT_CUDA_INFO"
	.sectionflags	@""
	.align	4


	//----- nvinfo : EIATTR_CUDA_API_VERSION
	.align		4
        /*0000*/ 	.byte	0x04, 0x37
        /*0002*/ 	.short	(.L_9 - .L_8)
.L_8:
        /*0004*/ 	.word	0x0000007c


	//----- nvinfo : EIATTR_KPARAM_INFO
	.align		4
.L_9:
        /*0008*/ 	.byte	0x04, 0x17
        /*000a*/ 	.short	(.L_11 - .L_10)
.L_10:
        /*000c*/ 	.word	0x00000000
        /*0010*/ 	.short	0x0003
        /*0012*/ 	.short	0x0018
        /*0014*/ 	.byte	0x00, 0xf0, 0x11, 0x00


	//----- nvinfo : EIATTR_KPARAM_INFO
	.align		4
.L_11:
        /*0018*/ 	.byte	0x04, 0x17
        /*001a*/ 	.short	(.L_13 - .L_12)
.L_12:
        /*001c*/ 	.word	0x00000000
        /*0020*/ 	.short	0x0002
        /*0022*/ 	.short	0x0010
        /*0024*/ 	.byte	0x00, 0xf4, 0x21, 0x00


	//----- nvinfo : EIATTR_KPARAM_INFO
	.align		4
.L_13:
        /*0028*/ 	.byte	0x04, 0x17
        /*002a*/ 	.short	(.L_15 - .L_14)
.L_14:
        /*002c*/ 	.word	0x00000000
        /*0030*/ 	.short	0x0001
        /*0032*/ 	.short	0x0008
        /*0034*/ 	.byte	0x00, 0xf4, 0x21, 0x00


	//----- nvinfo : EIATTR_KPARAM_INFO
	.align		4
.L_15:
        /*0038*/ 	.byte	0x04, 0x17
        /*003a*/ 	.short	(.L_17 - .L_16)
.L_16:
        /*003c*/ 	.word	0x00000000
        /*0040*/ 	.short	0x0000
        /*0042*/ 	.short	0x0000
        /*0044*/ 	.byte	0x00, 0xf4, 0x21, 0x00


	//----- nvinfo : EIATTR_SPARSE_MMA_MASK
	.align		4
.L_17:
        /*0048*/ 	.byte	0x03, 0x50
        /*004a*/ 	.short	0x0000


	//----- nvinfo : EIATTR_MAXREG_COUNT
	.align		4
        /*004c*/ 	.byte	0x03, 0x1b
        /*004e*/ 	.short	0x00ff


	//----- nvinfo : EIATTR_EXIT_INSTR_OFFSETS
	.align		4
        /*0050*/ 	.byte	0x04, 0x1c
        /*0052*/ 	.short	(.L_19 - .L_18)


	//   ....[0]....
.L_18:
        /*0054*/ 	.word	0x000009c0


	//   ....[1]....
        /*0058*/ 	.word	0x000009e0


	//----- nvinfo : EIATTR_REQNTID
	.align		4
.L_19:
        /*005c*/ 	.byte	0x04, 0x10
        /*005e*/ 	.short	(.L_21 - .L_20)
.L_20:
        /*0060*/ 	.word	0x00000100
        /*0064*/ 	.word	0x00000001
        /*0068*/ 	.word	0x00000001


	//----- nvinfo : EIATTR_CBANK_PARAM_SIZE
	.align		4
.L_21:
        /*006c*/ 	.byte	0x03, 0x19
        /*006e*/ 	.short	0x001c


	//----- nvinfo : EIATTR_PARAM_CBANK
	.align		4
        /*0070*/ 	.byte	0x04, 0x0a
        /*0072*/ 	.short	(.L_23 - .L_22)
	.align		4
.L_22:
        /*0074*/ 	.word	index@(.nv.constant0.triton_poi_fused_max_pool2d_with_indices_24)
        /*0078*/ 	.short	0x0210
        /*007a*/ 	.short	0x001c


	//----- nvinfo : EIATTR_SW_WAR
	.align		4
.L_23:
        /*007c*/ 	.byte	0x04, 0x36
        /*007e*/ 	.short	(.L_25 - .L_24)
.L_24:
        /*0080*/ 	.word	0x00000008
.L_25:


//--------------------- .nv.callgraph             --------------------------
	.section	.nv.callgraph,"",@"SHT_CUDA_CALLGRAPH"
	.align	4
	.sectionentsize	8
	.align		4
        /*0000*/ 	.word	0x00000000
	.align		4
        /*0004*/ 	.word	0xffffffff
	.align		4
        /*0008*/ 	.word	0x00000000
	.align		4
        /*000c*/ 	.word	0xfffffffe
	.align		4
        /*0010*/ 	.word	0x00000000
	.align		4
        /*0014*/ 	.word	0xfffffffd
	.align		4
        /*0018*/ 	.word	0x00000000
	.align		4
        /*001c*/ 	.word	0xfffffffc


//--------------------- .text.triton_poi_fused_max_pool2d_with_indices_24 --------------------------
	.section	.text.triton_poi_fused_max_pool2d_with_indices_24,"ax",@progbits
	.align	128
        .global         triton_poi_fused_max_pool2d_with_indices_24
        .type           triton_poi_fused_max_pool2d_with_indices_24,@function
        .size           triton_poi_fused_max_pool2d_with_indices_24,(.L_x_1 - triton_poi_fused_max_pool2d_with_indices_24)
        .other          triton_poi_fused_max_pool2d_with_indices_24,@"STO_CUDA_ENTRY STV_DEFAULT"
triton_poi_fused_max_pool2d_with_indices_24:
.text.triton_poi_fused_max_pool2d_with_indices_24:
[----:B------:R-:W0:Y:S02]  /*0000*/  LDC R1, c[0x0][0x28] ;  /* 0x00000a00ff017b82 */ /* 0x000e240000000800 */
[----:B------:R-:W1:Y:S01]  /*0010*/  S2R R0, SR_TID.X ;  /* 0x0000000000007919 */ /* 0x000e620000002100 */
[----:B------:R-:W-:Y:S01]  /*0020*/  IMAD.MOV.U32 R4, RZ, RZ, RZ ;  /* 0x000000ffff047224 */ /* 0x000fe200078e00ff */
[----:B------:R-:W-:Y:S01]  /*0030*/  CS2R R20, SRZ ;  /* 0x0000000000147805 */ /* 0x000fe2000001ff00 */
[----:B------:R-:W-:Y:S01]  /*0040*/  IMAD.MOV.U32 R6, RZ, RZ, RZ ;  /* 0x000000ffff067224 */ /* 0x000fe200078e00ff */
[----:B------:R-:W2:Y:S01]  /*0050*/  S2R R3, SR_CTAID.X ;  /* 0x0000000000037919 */ /* 0x000ea20000002500 */
[----:B------:R-:W-:Y:S01]  /*0060*/  IMAD.MOV.U32 R8, RZ, RZ, RZ ;  /* 0x000000ffff087224 */ /* 0x000fe200078e00ff */
[----:B------:R-:W-:Y:S01]  /*0070*/  ULDC.64 UR4, c[0x0][0x208] ;  /* 0x0000820000047ab9 */ /* 0x000fe20000000a00 */
[----:B------:R-:W-:Y:S01]  /*0080*/  CS2R R22, SRZ ;  /* 0x0000000000167805 */ /* 0x000fe2000001ff00 */
[----:B------:R-:W-:Y:S01]  /*0090*/  ULDC.64 UR6, c[0x0][0x220] ;  /* 0x0000880000067ab9 */ /* 0x000fe20000000a00 */
[----:B-1----:R-:W-:Y:S01]  /*00a0*/  IMAD.SHL.U32 R0, R0, 0x2, RZ ;  /* 0x0000000200007824 */ /* 0x002fe200078e00ff */
[----:B--2---:R-:W-:-:S04]  /*00b0*/  SHF.R.S32.HI R2, RZ, 0x16, R3 ;  /* 0x00000016ff027819 */ /* 0x004fc80000011403 */
[----:B------:R-:W-:Y:S02]  /*00c0*/  LOP3.LUT R0, R0, 0x1fe, RZ, 0xc0, !PT ;  /* 0x000001fe00007812 */ /* 0x000fe400078ec0ff */
[----:B------:R-:W-:-:S03]  /*00d0*/  SGXT R2, R2, 0x1 ;  /* 0x000000010202781a */ /* 0x000fc60000000200 */
[----:B------:R-:W-:-:S04]  /*00e0*/  IMAD R3, R3, 0x200, R0 ;  /* 0x0000020003037824 */ /* 0x000fc800078e0200 */
[----:B------:R-:W-:Y:S01]  /*00f0*/  IMAD.MOV.U32 R5, RZ, RZ, R3 ;  /* 0x000000ffff057224 */ /* 0x000fe200078e0003 */
[----:B------:R-:W-:Y:S01]  /*0100*/  LEA.HI R0, R2, R3, RZ, 0x9 ;  /* 0x0000000302007211 */ /* 0x000fe200078f48ff */
[----:B------:R-:W-:Y:S01]  /*0110*/  IMAD.MOV.U32 R2, RZ, RZ, RZ ;  /* 0x000000ffff027224 */ /* 0x000fe200078e00ff */
[C---:B------:R-:W-:Y:S01]  /*0120*/  ISETP.GE.AND P0, PT, R3.reuse, 0x70800, PT ;  /* 0x000708000300780c */ /* 0x040fe20003f06270 */
[----:B------:R-:W-:Y:S01]  /*0130*/  IMAD.HI R4, R3, -0x77777777, R4 ;  /* 0x8888888903047827 */ /* 0x000fe200078e0204 */
[----:B------:R-:W-:-:S03]  /*0140*/  SHF.R.S32.HI R7, RZ, 0x9, R0 ;  /* 0x00000009ff077819 */ /* 0x000fc60000011400 */
[----:B------:R-:W-:Y:S01]  /*0150*/  IMAD.HI R2, R3, -0x6e5d4c3b, R2 ;  /* 0x91a2b3c503027827 */ /* 0x000fe200078e0202 */
[----:B------:R-:W-:-:S03]  /*0160*/  SHF.R.U32.HI R9, RZ, 0x1f, R4 ;  /* 0x0000001fff097819 */ /* 0x000fc60000011604 */
[----:B------:R-:W-:Y:S01]  /*0170*/  IMAD.HI R6, R7, -0x77777777, R6 ;  /* 0x8888888907067827 */ /* 0x000fe200078e0206 */
[----:B------:R-:W-:Y:S02]  /*0180*/  SHF.R.U32.HI R5, RZ, 0x1f, R2 ;  /* 0x0000001fff057819 */ /* 0x000fe40000011602 */
[----:B------:R-:W-:Y:S02]  /*0190*/  LEA.HI.SX32 R9, R4, R9, 0x14 ;  /* 0x0000000904097211 */ /* 0x000fe400078fa2ff */
[----:B------:R-:W-:Y:S02]  /*01a0*/  LEA.HI.SX32 R11, R2, R5, 0x10 ;  /* 0x00000005020b7211 */ /* 0x000fe400078f82ff */
[----:B------:R-:W-:Y:S02]  /*01b0*/  SHF.R.U32.HI R5, RZ, 0x1f, R6 ;  /* 0x0000001fff057819 */ /* 0x000fe40000011606 */
[----:B------:R-:W-:Y:S01]  /*01c0*/  LOP3.LUT R2, R0, 0xfffffe00, RZ, 0xc0, !PT ;  /* 0xfffffe0000027812 */ /* 0x000fe200078ec0ff */
[----:B------:R-:W-:Y:S01]  /*01d0*/  IMAD.HI R0, R9, -0x77777777, R8 ;  /* 0x8888888909007827 */ /* 0x000fe200078e0208 */
[----:B------:R-:W-:-:S02]  /*01e0*/  LEA.HI R6, R6, R5, RZ, 0x1d ;  /* 0x0000000506067211 */ /* 0x000fc400078fe8ff */
[----:B------:R-:W1:Y:S01]  /*01f0*/  LDC.64 R4, c[0x0][0x210] ;  /* 0x00008400ff047b82 */ /* 0x000e620000000a00 */
[----:B------:R-:W-:Y:S01]  /*0200*/  IMAD.IADD R2, R3, 0x1, -R2 ;  /* 0x0000000103027824 */ /* 0x000fe200078e0a02 */
[----:B------:R-:W-:Y:S01]  /*0210*/  SHF.R.U32.HI R13, RZ, 0x1f, R0 ;  /* 0x0000001fff0d7819 */ /* 0x000fe20000011600 */
[----:B------:R-:W-:Y:S02]  /*0220*/  IMAD R6, R6, -0xf, R7 ;  /* 0xfffffff106067824 */ /* 0x000fe400078e0207 */
[----:B------:R-:W-:Y:S01]  /*0230*/  IMAD R11, R11, 0x78200, R2 ;  /* 0x000782000b0b7824 */ /* 0x000fe200078e0202 */
[----:B------:R-:W-:-:S03]  /*0240*/  LEA.HI R13, R0, R13, RZ, 0x1d ;  /* 0x0000000d000d7211 */ /* 0x000fc600078fe8ff */
[----:B------:R-:W-:Y:S02]  /*0250*/  IMAD R6, R6, 0x400, R11 ;  /* 0x0000040006067824 */ /* 0x000fe400078e020b */
[----:B------:R-:W-:Y:S02]  /*0260*/  IMAD R7, R13, -0xf, R9 ;  /* 0xfffffff10d077824 */ /* 0x000fe400078e0209 */
[----:B------:R-:W-:Y:S02]  /*0270*/  IMAD.MOV.U32 R9, RZ, RZ, RZ ;  /* 0x000000ffff097224 */ /* 0x000fe400078e00ff */
[----:B------:R-:W-:-:S04]  /*0280*/  IMAD R7, R7, 0x7c00, R6 ;  /* 0x00007c0007077824 */ /* 0x000fc800078e0206 */
[C---:B------:R-:W-:Y:S02]  /*0290*/  VIADD R15, R7.reuse, 0x200 ;  /* 0x00000200070f7836 */ /* 0x040fe40000000000 */
[C---:B------:R-:W-:Y:S02]  /*02a0*/  VIADD R17, R7.reuse, 0x400 ;  /* 0x0000040007117836 */ /* 0x040fe40000000000 */
[----:B-1----:R-:W-:-:S04]  /*02b0*/  IMAD.WIDE R12, R7, 0x4, R4 ;  /* 0x00000004070c7825 */ /* 0x002fc800078e0204 */
[--C-:B------:R-:W-:Y:S01]  /*02c0*/  IMAD.WIDE R14, R15, 0x4, R4.reuse ;  /* 0x000000040f0e7825 */ /* 0x100fe200078e0204 */
[----:B------:R1:W2:Y:S04]  /*02d0*/  @!P0 LDG.E.64 R20, desc[UR4][R12.64] ;  /* 0x000000040c148981 */ /* 0x0002a8000c1e1b00 */
[----:B------:R-:W2:Y:S01]  /*02e0*/  @!P0 LDG.E.64 R8, desc[UR4][R14.64] ;  /* 0x000000040e088981 */ /* 0x000ea2000c1e1b00 */
[----:B------:R-:W-:-:S05]  /*02f0*/  IMAD.WIDE R16, R17, 0x4, R4 ;  /* 0x0000000411107825 */ /* 0x000fca00078e0204 */
[----:B------:R-:W3:Y:S01]  /*0300*/  @!P0 LDG.E.64 R22, desc[UR4][R16.64] ;  /* 0x0000000410168981 */ /* 0x000ee2000c1e1b00 */
[----:B------:R-:W-:Y:S01]  /*0310*/  VIADD R19, R7, 0x3e00 ;  /* 0x00003e0007137836 */ /* 0x000fe20000000000 */
[----:B------:R-:W-:-:S03]  /*0320*/  CS2R R10, SRZ ;  /* 0x00000000000a7805 */ /* 0x000fc6000001ff00 */
[----:B------:R-:W-:-:S05]  /*0330*/  IMAD.WIDE R18, R19, 0x4, R4 ;  /* 0x0000000413127825 */ /* 0x000fca00078e0204 */
[----:B------:R-:W4:Y:S01]  /*0340*/  @!P0 LDG.E.64 R10, desc[UR4][R18.64] ;  /* 0x00000004120a8981 */ /* 0x000f22000c1e1b00 */
[----:B-1----:R-:W-:-:S04]  /*0350*/  VIADD R13, R7, 0x4000 ;  /* 0x00004000070d7836 */ /* 0x002fc80000000000 */
[----:B------:R-:W-:Y:S01]  /*0360*/  IMAD.WIDE R12, R13, 0x4, R4 ;  /* 0x000000040d0c7825 */ /* 0x000fe200078e0204 */
[C---:B--2---:R-:W-:Y:S02]  /*0370*/  FSETP.GT.AND P6, PT, R8.reuse, R20, PT ;  /* 0x000000140800720b */ /* 0x044fe40003fc4000 */
[C---:B------:R-:W-:Y:S02]  /*0380*/  FSETP.GT.AND P1, PT, R9.reuse, R21, PT ;  /* 0x000000150900720b */ /* 0x040fe40003f24000 */
[----:B------:R-:W-:Y:S02]  /*0390*/  FSETP.NAN.AND P3, PT, R8, R8, PT ;  /* 0x000000080800720b */ /* 0x000fe40003f68000 */
[----:B---3--:R-:W-:Y:S02]  /*03a0*/  FSETP.NAN.AND P2, PT, R22, R22, PT ;  /* 0x000000161600720b */ /* 0x008fe40003f48000 */
[----:B------:R-:W-:-:S05]  /*03b0*/  FSETP.NAN.AND P4, PT, R9, R9, PT ;  /* 0x000000090900720b */ /* 0x000fca0003f88000 */
[----:B------:R-:W-:Y:S02]  /*03c0*/  @!P6 SEL R8, R8, R20, P3 ;  /* 0x000000140808e207 */ /* 0x000fe40001800000 */
[----:B------:R-:W-:Y:S02]  /*03d0*/  FSETP.NAN.AND P3, PT, R23, R23, PT ;  /* 0x000000171700720b */ /* 0x000fe40003f68000 */
[----:B------:R-:W-:Y:S02]  /*03e0*/  @!P1 SEL R9, R9, R21, P4 ;  /* 0x0000001509099207 */ /* 0x000fe40002000000 */
[----:B------:R-:W-:Y:S02]  /*03f0*/  FSETP.GEU.AND P5, PT, R8, R22, PT ;  /* 0x000000160800720b */ /* 0x000fe40003fae000 */
[----:B------:R-:W-:Y:S02]  /*0400*/  FSETP.GEU.AND P4, PT, R9, R23, PT ;  /* 0x000000170900720b */ /* 0x000fe40003f8e000 */
[----:B------:R-:W-:-:S02]  /*0410*/  @!P2 SEL R22, R22, R8, !P5 ;  /* 0x000000081616a207 */ /* 0x000fc40006800000 */
[----:B----4-:R-:W-:Y:S02]  /*0420*/  FSETP.NAN.AND P2, PT, R11, R11, PT ;  /* 0x0000000b0b00720b */ /* 0x010fe40003f48000 */
[----:B------:R-:W-:Y:S02]  /*0430*/  P2R R6, PR, RZ, 0x20 ;  /* 0x00000020ff067803 */ /* 0x000fe40000000000 */
[----:B------:R-:W-:Y:S02]  /*0440*/  @!P3 SEL R23, R23, R9, !P4 ;  /* 0x000000091717b207 */ /* 0x000fe40006000000 */
[----:B------:R-:W-:Y:S02]  /*0450*/  CS2R R8, SRZ ;  /* 0x0000000000087805 */ /* 0x000fe4000001ff00 */
[----:B------:R-:W-:Y:S02]  /*0460*/  SEL R0, RZ, 0x1, !P1 ;  /* 0x00000001ff007807 */ /* 0x000fe40004800000 */
[----:B------:R-:W-:-:S02]  /*0470*/  FSETP.GEU.AND P5, PT, R23, R11, PT ;  /* 0x0000000b1700720b */ /* 0x000fc40003fae000 */
[-C--:B------:R-:W-:Y:S01]  /*0480*/  FSETP.GEU.AND P3, PT, R22, R10.reuse, PT ;  /* 0x0000000a1600720b */ /* 0x080fe20003f6e000 */
[----:B------:R-:W2:Y:S01]  /*0490*/  @!P0 LDG.E.64 R8, desc[UR4][R12.64] ;  /* 0x000000040c088981 */ /* 0x000ea2000c1e1b00 */
[----:B------:R-:W-:Y:S02]  /*04a0*/  P2R R15, PR, RZ, 0x20 ;  /* 0x00000020ff0f7803 */ /* 0x000fe40000000000 */
[----:B------:R-:W-:Y:S02]  /*04b0*/  @!P2 SEL R11, R11, R23, !P5 ;  /* 0x000000170b0ba207 */ /* 0x000fe40006800000 */
[----:B------:R-:W-:Y:S02]  /*04c0*/  FSETP.NAN.AND P2, PT, R10, R10, PT ;  /* 0x0000000a0a00720b */ /* 0x000fe40003f48000 */
[----:B------:R-:W-:-:S11]  /*04d0*/  P2R R2, PR, RZ, 0x8 ;  /* 0x00000008ff027803 */ /* 0x000fd60000000000 */
[----:B------:R-:W-:Y:S02]  /*04e0*/  @!P2 SEL R10, R10, R22, !P3 ;  /* 0x000000160a0aa207 */ /* 0x000fe40005800000 */
[-C--:B--2---:R-:W-:Y:S02]  /*04f0*/  FSETP.NAN.AND P1, PT, R8, R8.reuse, PT ;  /* 0x000000080800720b */ /* 0x084fe40003f28000 */
[----:B------:R-:W-:-:S04]  /*0500*/  FSETP.GEU.AND P3, PT, R10, R8, PT ;  /* 0x000000080a00720b */ /* 0x000fc80003f6e000 */
[----:B------:R-:W-:-:S07]  /*0510*/  P2R R14, PR, RZ, 0x8 ;  /* 0x00000008ff0e7803 */ /* 0x000fce0000000000 */
[----:B------:R-:W-:Y:S02]  /*0520*/  @!P1 SEL R8, R8, R10, !P3 ;  /* 0x0000000a08089207 */ /* 0x000fe40005800000 */
[-C--:B------:R-:W-:Y:S02]  /*0530*/  FSETP.NAN.AND P1, PT, R9, R9.reuse, PT ;  /* 0x000000090900720b */ /* 0x080fe40003f28000 */
[----:B------:R-:W-:Y:S02]  /*0540*/  ISETP.NE.AND P3, PT, R2, RZ, PT ;  /* 0x000000ff0200720c */ /* 0x000fe40003f65270 */
[----:B------:R-:W-:Y:S02]  /*0550*/  FSETP.GEU.AND P5, PT, R11, R9, PT ;  /* 0x000000090b00720b */ /* 0x000fe40003fae000 */
[----:B------:R-:W-:Y:S02]  /*0560*/  P2R R16, PR, RZ, 0x8 ;  /* 0x00000008ff107803 */ /* 0x000fe40000000000 */
[----:B------:R-:W-:Y:S01]  /*0570*/  ISETP.NE.AND P3, PT, R15, RZ, PT ;  /* 0x000000ff0f00720c */ /* 0x000fe20003f65270 */
[----:B------:R-:W-:-:S04]  /*0580*/  VIADD R15, R7, 0x4200 ;  /* 0x00004200070f7836 */ /* 0x000fc80000000000 */
[----:B------:R-:W-:Y:S02]  /*0590*/  @!P1 SEL R9, R9, R11, !P5 ;  /* 0x0000000b09099207 */ /* 0x000fe40006800000 */
[----:B------:R-:W-:Y:S01]  /*05a0*/  CS2R R10, SRZ ;  /* 0x00000000000a7805 */ /* 0x000fe2000001ff00 */
[----:B------:R-:W-:-:S05]  /*05b0*/  IMAD.WIDE R12, R15, 0x4, R4 ;  /* 0x000000040f0c7825 */ /* 0x000fca00078e0204 */
[----:B------:R1:W2:Y:S01]  /*05c0*/  @!P0 LDG.E.64 R10, desc[UR4][R12.64] ;  /* 0x000000040c0a8981 */ /* 0x0002a2000c1e1b00 */
[----:B------:R-:W-:Y:S01]  /*05d0*/  P2R R17, PR, RZ, 0x20 ;  /* 0x00000020ff117803 */ /* 0x000fe20000000000 */
[----:B------:R-:W-:-:S04]  /*05e0*/  VIADD R15, R7, 0x7c00 ;  /* 0x00007c00070f7836 */ /* 0x000fc80000000000 */
[----:B-1----:R-:W-:Y:S01]  /*05f0*/  IMAD.WIDE R12, R15, 0x4, R4 ;  /* 0x000000040f0c7825 */ /* 0x002fe200078e0204 */
[-C--:B--2---:R-:W-:Y:S02]  /*0600*/  FSETP.NAN.AND P1, PT, R11, R11.reuse, PT ;  /* 0x0000000b0b00720b */ /* 0x084fe40003f28000 */
[----:B------:R-:W-:Y:S02]  /*0610*/  FSETP.NAN.AND P5, PT, R10, R10, PT ;  /* 0x0000000a0a00720b */ /* 0x000fe40003fa8000 */
[----:B------:R-:W-:-:S09]  /*0620*/  FSETP.GEU.AND P2, PT, R9, R11, PT ;  /* 0x0000000b0900720b */ /* 0x000fd20003f4e000 */
[----:B------:R-:W-:Y:S02]  /*0630*/  @!P1 SEL R11, R11, R9, !P2 ;  /* 0x000000090b0b9207 */ /* 0x000fe40005000000 */
[----:B------:R-:W-:-:S04]  /*0640*/  FSETP.GEU.AND P1, PT, R8, R10, PT ;  /* 0x0000000a0800720b */ /* 0x000fc80003f2e000 */
[----:B------:R-:W-:Y:S02]  /*0650*/  @!P5 SEL R10, R10, R8, !P1 ;  /* 0x000000080a0ad207 */ /* 0x000fe40004800000 */
[----:B------:R-:W-:-:S06]  /*0660*/  CS2R R8, SRZ ;  /* 0x0000000000087805 */ /* 0x000fcc000001ff00 */
[----:B------:R1:W2:Y:S01]  /*0670*/  @!P0 LDG.E.64 R8, desc[UR4][R12.64] ;  /* 0x000000040c088981 */ /* 0x0002a2000c1e1b00 */
[----:B------:R-:W-:Y:S02]  /*0680*/  SEL R2, RZ, 0x1, !P6 ;  /* 0x00000001ff027807 */ /* 0x000fe40007000000 */
[----:B------:R-:W-:Y:S01]  /*0690*/  SEL R0, R0, 0x2, P4 ;  /* 0x0000000200007807 */ /* 0x000fe20002000000 */
[----:B-1----:R-:W-:-:S04]  /*06a0*/  VIADD R13, R7, 0x7e00 ;  /* 0x00007e00070d7836 */ /* 0x002fc80000000000 */
[----:B------:R-:W-:-:S04]  /*06b0*/  IMAD.WIDE R12, R13, 0x4, R4 ;  /* 0x000000040d0c7825 */ /* 0x000fc800078e0204 */
[----:B------:R-:W-:Y:S01]  /*06c0*/  VIADD R7, R7, 0x8000 ;  /* 0x0000800007077836 */ /* 0x000fe20000000000 */
[-C--:B--2---:R-:W-:Y:S02]  /*06d0*/  FSETP.NAN.AND P5, PT, R8, R8.reuse, PT ;  /* 0x000000080800720b */ /* 0x084fe40003fa8000 */
[----:B------:R-:W-:Y:S02]  /*06e0*/  FSETP.GEU.AND P6, PT, R10, R8, PT ;  /* 0x000000080a00720b */ /* 0x000fe40003fce000 */
[----:B------:R-:W-:-:S09]  /*06f0*/  FSETP.NAN.AND P4, PT, R9, R9, PT ;  /* 0x000000090900720b */ /* 0x000fd20003f88000 */
[----:B------:R-:W-:Y:S02]  /*0700*/  @!P5 SEL R8, R8, R10, !P6 ;  /* 0x0000000a0808d207 */ /* 0x000fe40007000000 */
[----:B------:R-:W-:-:S04]  /*0710*/  ISETP.NE.AND P5, PT, R6, RZ, PT ;  /* 0x000000ff0600720c */ /* 0x000fc80003fa5270 */
[----:B------:R-:W-:Y:S02]  /*0720*/  SEL R2, R2, 0x2, P5 ;  /* 0x0000000202027807 */ /* 0x000fe40002800000 */
[----:B------:R-:W-:-:S04]  /*0730*/  FSETP.GEU.AND P5, PT, R11, R9, PT ;  /* 0x000000090b00720b */ /* 0x000fc80003fae000 */
[----:B------:R-:W-:Y:S02]  /*0740*/  @!P4 SEL R9, R9, R11, !P5 ;  /* 0x0000000b0909c207 */ /* 0x000fe40006800000 */
[----:B------:R-:W-:-:S06]  /*0750*/  CS2R R10, SRZ ;  /* 0x00000000000a7805 */ /* 0x000fcc000001ff00 */
[----:B------:R1:W2:Y:S01]  /*0760*/  @!P0 LDG.E.64 R10, desc[UR4][R12.64] ;  /* 0x000000040c0a8981 */ /* 0x0002a2000c1e1b00 */
[----:B------:R-:W-:Y:S01]  /*0770*/  IMAD.WIDE R6, R7, 0x4, R4 ;  /* 0x0000000407067825 */ /* 0x000fe200078e0204 */
[----:B------:R-:W-:-:S06]  /*0780*/  CS2R R4, SRZ ;  /* 0x0000000000047805 */ /* 0x000fcc000001ff00 */
[----:B------:R3:W4:Y:S01]  /*0790*/  @!P0 LDG.E.64 R4, desc[UR4][R6.64] ;  /* 0x0000000406048981 */ /* 0x000722000c1e1b00 */
[----:B------:R-:W-:Y:S01]  /*07a0*/  SEL R0, R0, 0x3, P3 ;  /* 0x0000000300007807 */ /* 0x000fe20001800000 */
[----:B-1----:R-:W3:Y:S01]  /*07b0*/  LDC.64 R12, c[0x0][0x218] ;  /* 0x00008600ff0c7b82 */ /* 0x002ee20000000a00 */
[----:B------:R-:W-:-:S04]  /*07c0*/  ISETP.NE.AND P3, PT, R16, RZ, PT ;  /* 0x000000ff1000720c */ /* 0x000fc80003f65270 */
[----:B------:R-:W-:Y:S02]  /*07d0*/  SEL R2, R2, 0x3, P3 ;  /* 0x0000000302027807 */ /* 0x000fe40001800000 */
[----:B------:R-:W-:Y:S02]  /*07e0*/  ISETP.NE.AND P3, PT, R14, RZ, PT ;  /* 0x000000ff0e00720c */ /* 0x000fe40003f65270 */
[----:B------:R-:W-:Y:S02]  /*07f0*/  ISETP.NE.AND P4, PT, R17, RZ, PT ;  /* 0x000000ff1100720c */ /* 0x000fe40003f85270 */
[----:B------:R-:W-:Y:S02]  /*0800*/  SEL R2, R2, 0x4, P3 ;  /* 0x0000000402027807 */ /* 0x000fe40001800000 */
[----:B------:R-:W-:Y:S02]  /*0810*/  SEL R0, R0, 0x4, P4 ;  /* 0x0000000400007807 */ /* 0x000fe40002000000 */
[----:B------:R-:W-:-:S02]  /*0820*/  SEL R2, R2, 0x5, P1 ;  /* 0x0000000502027807 */ /* 0x000fc40000800000 */
[----:B------:R-:W-:Y:S02]  /*0830*/  SEL R0, R0, 0x5, P2 ;  /* 0x0000000500007807 */ /* 0x000fe40001000000 */
[----:B------:R-:W-:Y:S02]  /*0840*/  SEL R2, R2, 0x6, P6 ;  /* 0x0000000602027807 */ /* 0x000fe40003000000 */
[----:B------:R-:W-:Y:S01]  /*0850*/  SEL R0, R0, 0x6, P5 ;  /* 0x0000000600007807 */ /* 0x000fe20002800000 */
[----:B---3--:R-:W-:Y:S01]  /*0860*/  IMAD.WIDE R6, R3, 0x4, R12 ;  /* 0x0000000403067825 */ /* 0x008fe200078e020c */
[-C--:B--2---:R-:W-:Y:S02]  /*0870*/  FSETP.NAN.AND P3, PT, R10, R10.reuse, PT ;  /* 0x0000000a0a00720b */ /* 0x084fe40003f68000 */
[----:B------:R-:W-:Y:S02]  /*0880*/  FSETP.NAN.AND P4, PT, R11, R11, PT ;  /* 0x0000000b0b00720b */ /* 0x000fe40003f88000 */
[----:B------:R-:W-:-:S02]  /*0890*/  FSETP.GEU.AND P1, PT, R8, R10, PT ;  /* 0x0000000a0800720b */ /* 0x000fc40003f2e000 */
[----:B----4-:R-:W-:Y:S02]  /*08a0*/  FSETP.NAN.AND P2, PT, R4, R4, PT ;  /* 0x000000040400720b */ /* 0x010fe40003f48000 */
[----:B------:R-:W-:-:S05]  /*08b0*/  FSETP.NAN.AND P6, PT, R5, R5, PT ;  /* 0x000000050500720b */ /* 0x000fca0003fc8000 */
[----:B------:R-:W-:Y:S02]  /*08c0*/  @!P3 SEL R10, R10, R8, !P1 ;  /* 0x000000080a0ab207 */ /* 0x000fe40004800000 */
[----:B------:R-:W-:-:S04]  /*08d0*/  FSETP.GEU.AND P3, PT, R9, R11, PT ;  /* 0x0000000b0900720b */ /* 0x000fc80003f6e000 */
[----:B------:R-:W-:Y:S02]  /*08e0*/  @!P4 SEL R11, R11, R9, !P3 ;  /* 0x000000090b0bc207 */ /* 0x000fe40005800000 */
[----:B------:R-:W-:Y:S02]  /*08f0*/  FSETP.GEU.AND P5, PT, R10, R4, PT ;  /* 0x000000040a00720b */ /* 0x000fe40003fae000 */
[----:B------:R-:W-:Y:S02]  /*0900*/  SEL R2, R2, 0x7, P1 ;  /* 0x0000000702027807 */ /* 0x000fe40000800000 */
[----:B------:R-:W-:Y:S02]  /*0910*/  FSETP.GEU.AND P4, PT, R11, R5, PT ;  /* 0x000000050b00720b */ /* 0x000fe40003f8e000 */
[----:B------:R-:W-:Y:S02]  /*0920*/  SEL R0, R0, 0x7, P3 ;  /* 0x0000000700007807 */ /* 0x000fe40001800000 */
[----:B------:R-:W-:-:S02]  /*0930*/  SEL R8, R2, 0x8, P5 ;  /* 0x0000000802087807 */ /* 0x000fc40002800000 */
[----:B------:R-:W-:Y:S02]  /*0940*/  @!P2 SEL R4, R4, R10, !P5 ;  /* 0x0000000a0404a207 */ /* 0x000fe40006800000 */
[----:B------:R-:W-:Y:S02]  /*0950*/  @!P6 SEL R5, R5, R11, !P4 ;  /* 0x0000000b0505e207 */ /* 0x000fe40006000000 */
[----:B------:R-:W-:Y:S02]  /*0960*/  IADD3 R2, P1, R3, UR6, RZ ;  /* 0x0000000603027c10 */ /* 0x000fe4000ff3e0ff */
[----:B------:R-:W-:Y:S02]  /*0970*/  SEL R9, R0, 0x8, P4 ;  /* 0x0000000800097807 */ /* 0x000fe40002000000 */
[----:B------:R-:W-:Y:S01]  /*0980*/  LOP3.LUT R0, R8, 0xff, RZ, 0xc0, !PT ;  /* 0x000000ff08007812 */ /* 0x000fe200078ec0ff */
[----:B------:R1:W-:Y:S01]  /*0990*/  @!P0 STG.E.64 desc[UR4][R6.64], R4 ;  /* 0x0000000406008986 */ /* 0x0003e2000c101b04 */
[----:B------:R-:W-:-:S03]  /*09a0*/  LEA.HI.X.SX32 R3, R3, UR7, 0x1, P1 ;  /* 0x0000000703037c11 */ /* 0x000fc600088f0eff */
[----:B------:R-:W-:Y:S01]  /*09b0*/  IMAD R9, R9, 0x100, R0 ;  /* 0x0000010009097824 */ /* 0x000fe200078e0200 */
[----:B------:R-:W-:Y:S06]  /*09c0*/  @P0 EXIT ;  /* 0x000000000000094d */ /* 0x000fec0003800000 */
[----:B------:R-:W-:Y:S01]  /*09d0*/  STG.E.U16 desc[UR4][R2.64], R9 ;  /* 0x0000000902007986 */ /* 0x000fe2000c101504 */
[----:B------:R-:W-:Y:S05]  /*09e0*/  EXIT ;  /* 0x000000000000794d */ /* 0x000fea0003800000 */
.L_x_0:
[----:B------:R-:W-:-:S00]  /*09f0*/  BRA `(.L_x_0) ;  /* 0xfffffffc00fc7947 */ /* 0x000fc0000383ffff */
[----:B------:R-:W-:-:S00]  /*0a00*/  NOP ;  /* 0x0000000000007918 */ /* 0x000fc00000000000 */
[----:B------:R-:W-:-:S00]  /*0a10*/  NOP ;  /* 0x0000000000007918 */ /* 0x000fc00000000000 */
[----:B------:R-:W-:-:S00]  /*0a20*/  NOP ;  /* 0x0000000000007918 */ /* 0x000fc00000000000 */
[----:B------:R-:W-:-:S00]  /*0a30*/  NOP ;  /* 0x0000000000007918 */ /* 0x000fc00000000000 */
[----:B------:R-:W-:-:S00]  /*0a40*/  NOP ;  /* 0x0000000000007918 */ /* 0x000fc00000000000 */
[----:B------:R-:W-:-:S00]  /*0a50*/  NOP ;  /* 0x0000000000007918 */ /* 0x000fc00000000000 */
[----:B------:R-:W-:-:S00]  /*0a60*/  NOP ;  /* 0x0000000000007918 */ /* 0x000fc00000000000 */
[----:B------:R-:W-:-:S00]  /*0a70*/  NOP ;  /* 0x0000000000007918 */ /* 0x000fc00000000000 */
.L_x_1:


//--------------------- .nv.constant0.triton_poi_fused_max_pool2d_with_indices_24 --------------------------
	.section	.nv.constant0.triton_poi_fused_max_pool2d_with_indices_24,"a",@progbits
	.sectionflags	@""
	.align	4
.nv.constant0.triton_poi_fused_max_pool2d_with_indices_24:
	.zero		556
